//
// Generated by NVIDIA NVVM Compiler
//
// Compiler Build ID: CL-36424714
// Cuda compilation tools, release 13.0, V13.0.88
// Based on NVVM 20.0.0
//

.version 9.0
.target sm_100
.address_size 64

	// .globl	_Z6matrixPi
.global .align 4 .b8 Arrayin[400];
.global .align 4 .b8 Arrayout[400];

.visible .entry _Z6matrixPi(
	.param .u64 .ptr .align 1 _Z6matrixPi_param_0
)
{
	.reg .pred 	%p<8>;
	.reg .b32 	%r<20>;
	.reg .b64 	%rd<17>;

	ld.param.u64 	%rd3, [_Z6matrixPi_param_0];
	mov.u32 	%r5, %ctaid.y;
	mov.u32 	%r6, %ntid.y;
	mov.u32 	%r7, %tid.y;
	mad.lo.s32 	%r8, %r5, %r6, %r7;
	mov.u32 	%r9, %ctaid.x;
	mov.u32 	%r10, %ntid.x;
	mov.u32 	%r11, %tid.x;
	mov.u32 	%r12, %nctaid.x;
	mad.lo.s32 	%r13, %r8, %r12, %r9;
	mad.lo.s32 	%r1, %r13, %r10, %r11;
	mad.lo.s32 	%r2, %r11, %r6, %r7;
	mov.u32 	%r14, %nctaid.y;
	mul.lo.s32 	%r3, %r12, %r14;
	mad.lo.s32 	%r4, %r9, %r14, %r5;
	setp.ne.s32 	%p1, %r2, 0;
	@%p1 bra 	$L__BB0_2;
	mul.wide.s32 	%rd4, %r4, 4;
	mov.u64 	%rd5, Arrayin;
	add.s64 	%rd6, %rd5, %rd4;
	mov.b32 	%r15, 4;
	st.volatile.global.u32 	[%rd6], %r15;
$L__BB0_2:
	setp.ne.s32 	%p2, %r4, 1;
	@%p2 bra 	$L__BB0_8;
	setp.ge.s32 	%p3, %r2, %r3;
	@%p3 bra 	$L__BB0_6;
	mul.wide.u32 	%rd7, %r2, 4;
	mov.u64 	%rd8, Arrayin;
	add.s64 	%rd1, %rd8, %rd7;
$L__BB0_5:
	ld.volatile.global.u32 	%r16, [%rd1];
	setp.ne.s32 	%p4, %r16, 4;
	@%p4 bra 	$L__BB0_5;
$L__BB0_6:
	setp.ge.s32 	%p5, %r2, %r3;
	bar.sync 	0;
	membar.gl;
	@%p5 bra 	$L__BB0_8;
	mul.wide.u32 	%rd9, %r2, 4;
	mov.u64 	%rd10, Arrayout;
	add.s64 	%rd11, %rd10, %rd9;
	mov.b32 	%r17, 4;
	st.volatile.global.u32 	[%rd11], %r17;
$L__BB0_8:
	setp.ne.s32 	%p6, %r2, 0;
	@%p6 bra 	$L__BB0_11;
	mul.wide.s32 	%rd12, %r4, 4;
	mov.u64 	%rd13, Arrayout;
	add.s64 	%rd2, %rd13, %rd12;
$L__BB0_10:
	ld.volatile.global.u32 	%r18, [%rd2];
	setp.ne.s32 	%p7, %r18, 4;
	@%p7 bra 	$L__BB0_10;
$L__BB0_11:
	cvta.to.global.u64 	%rd14, %rd3;
	bar.sync 	0;
	membar.gl;
	mul.wide.s32 	%rd15, %r1, 4;
	add.s64 	%rd16, %rd14, %rd15;
	mov.b32 	%r19, 0;
	st.global.u32 	[%rd16], %r19;
	ret;

}


// ===== COMPILED SASS (sm_100) =====

	.target	sm_100

	.elftype	@"ET_EXEC"


//--------------------- .note.nv.tkinfo           --------------------------
	.section	.note.nv.tkinfo,"",@"SHT_NOTE"
	.sectionflags	@"SHF_NOTE_NV_TKINFO"
	.tkinfo
        /*0018*/ 	.word	0x00000002
        /*0030*/ 	.string	""
        /*0030*/ 	.string	"ptxas"
        /*0030*/ 	.string	"Cuda compilation tools, release 13.0, V13.0.88"
        /*0030*/ 	.string	"Build cuda_13.0.r13.0/compiler.36424714_0"
        /*0030*/ 	.string	"-arch sm_100 -m 64 "



//--------------------- .note.nv.cuinfo           --------------------------
	.section	.note.nv.cuinfo,"",@"SHT_NOTE"
	.sectionflags	@"SHF_NOTE_NV_CUINFO"
        /*0018*/ 	.short	0x0002
        /*001a*/ 	.short	0x0064
        /*001c*/ 	.short	0x0082
	.zero		2


//--------------------- .nv.info                  --------------------------
	.section	.nv.info,"",@"SHT_CUDA_INFO"
	.align	4


	//----- nvinfo : EIATTR_REGCOUNT
	.align		4
        /*0000*/ 	.byte	0x04, 0x2f
        /*0002*/ 	.short	(.L_3 - .L_2)
	.align		4
.L_2:
        /*0004*/ 	.word	index@(_Z6matrixPi)
        /*0008*/ 	.word	0x00000010


	//----- nvinfo : EIATTR_FRAME_SIZE
	.align		4
.L_3:
        /*000c*/ 	.byte	0x04, 0x11
        /*000e*/ 	.short	(.L_5 - .L_4)
	.align		4
.L_4:
        /*0010*/ 	.word	index@(_Z6matrixPi)
        /*0014*/ 	.word	0x00000000


	//----- nvinfo : EIATTR_MIN_STACK_SIZE
	.align		4
.L_5:
        /*0018*/ 	.byte	0x04, 0x12
        /*001a*/ 	.short	(.L_7 - .L_6)
	.align		4
.L_6:
        /*001c*/ 	.word	index@(_Z6matrixPi)
        /*0020*/ 	.word	0x00000000
.L_7:


//--------------------- .nv.compat                --------------------------
	.section	.nv.compat,"",@"SHT_CUDA_COMPAT_INFO"
	.align	4
        /*0000*/ 	.byte	0x02, 0x09, 0x00, 0x00, 0x02, 0x02, 0x01, 0x00, 0x02, 0x05, 0x05, 0x00, 0x03, 0x07, 0x01, 0x01
        /*0010*/ 	.byte	0x02, 0x03, 0x00, 0x00, 0x02, 0x06, 0x01, 0x00, 0x04, 0x0b, 0x08, 0x00, 0x09, 0x00, 0x00, 0x00
        /*0020*/ 	.byte	0x00, 0x00, 0x00, 0x00


//--------------------- .nv.info._Z6matrixPi      --------------------------
	.section	.nv.info._Z6matrixPi,"",@"SHT_CUDA_INFO"
	.sectionflags	@""
	.align	4


	//----- nvinfo : EIATTR_CUDA_API_VERSION
	.align		4
        /*0000*/ 	.byte	0x04, 0x37
        /*0002*/ 	.short	(.L_9 - .L_8)
.L_8:
        /*0004*/ 	.word	0x00000082


	//----- nvinfo : EIATTR_KPARAM_INFO
	.align		4
.L_9:
        /*0008*/ 	.byte	0x04, 0x17
        /*000a*/ 	.short	(.L_11 - .L_10)
.L_10:
        /*000c*/ 	.word	0x00000000
        /*0010*/ 	.short	0x0000
        /*0012*/ 	.short	0x0000
        /*0014*/ 	.byte	0x00, 0xf5, 0x21, 0x00


	//----- nvinfo : EIATTR_SPARSE_MMA_MASK
	.align		4
.L_11:
        /*0018*/ 	.byte	0x03, 0x50
        /*001a*/ 	.short	0x0000


	//----- nvinfo : EIATTR_MAXREG_COUNT
	.align		4
        /*001c*/ 	.byte	0x03, 0x1b
        /*001e*/ 	.short	0x00ff


	//----- nvinfo : EIATTR_NUM_BARRIERS
	.align		4
        /*0020*/ 	.byte	0x02, 0x4c
        /*0022*/ 	.byte	0x01
	.zero		1


	//----- nvinfo : EIATTR_MERCURY_ISA_VERSION
	.align		4
        /*0024*/ 	.byte	0x03, 0x5f
        /*0026*/ 	.short	0x0101


	//----- nvinfo : EIATTR_VRC_CTA_INIT_COUNT
	.align		4
        /*0028*/ 	.byte	0x02, 0x4a
	.zero		1
	.zero		1


	//----- nvinfo : EIATTR_EXIT_INSTR_OFFSETS
	.align		4
        /*002c*/ 	.byte	0x04, 0x1c
        /*002e*/ 	.short	(.L_13 - .L_12)


	//   ....[0]....
.L_12:
        /*0030*/ 	.word	0x00000390


	//----- nvinfo : EIATTR_CRS_STACK_SIZE
	.align		4
.L_13:
        /*0034*/ 	.byte	0x04, 0x1e
        /*0036*/ 	.short	(.L_15 - .L_14)
.L_14:
        /*0038*/ 	.word	0x00000000


	//----- nvinfo : EIATTR_CBANK_PARAM_SIZE
	.align		4
.L_15:
        /*003c*/ 	.byte	0x03, 0x19
        /*003e*/ 	.short	0x0008


	//----- nvinfo : EIATTR_PARAM_CBANK
	.align		4
        /*0040*/ 	.byte	0x04, 0x0a
        /*0042*/ 	.short	(.L_17 - .L_16)
	.align		4
.L_16:
        /*0044*/ 	.word	index@(.nv.constant0._Z6matrixPi)
        /*0048*/ 	.short	0x0380
        /*004a*/ 	.short	0x0008


	//----- nvinfo : EIATTR_SW_WAR
	.align		4
.L_17:
        /*004c*/ 	.byte	0x04, 0x36
        /*004e*/ 	.short	(.L_19 - .L_18)
.L_18:
        /*0050*/ 	.word	0x00000008
.L_19:


//--------------------- .nv.callgraph             --------------------------
	.section	.nv.callgraph,"",@"SHT_CUDA_CALLGRAPH"
	.align	4
	.sectionentsize	8
	.align		4
        /*0000*/ 	.word	0x00000000
	.align		4
        /*0004*/ 	.word	0xffffffff
	.align		4
        /*0008*/ 	.word	0x00000000
	.align		4
        /*000c*/ 	.word	0xfffffffe
	.align		4
        /*0010*/ 	.word	0x00000000
	.align		4
        /*0014*/ 	.word	0xfffffffd
	.align		4
        /*0018*/ 	.word	0x00000000
	.align		4
        /*001c*/ 	.word	0xfffffffc


//--------------------- .nv.constant4             --------------------------
	.section	.nv.constant4,"a",@progbits
	.align	8
	.align		8
.nv.constant4:
        /*0000*/ 	.dword	Arrayin
	.align		8
        /*0008*/ 	.dword	Arrayout


//--------------------- .text._Z6matrixPi         --------------------------
	.section	.text._Z6matrixPi,"ax",@progbits
	.align	128
        .global         _Z6matrixPi
        .type           _Z6matrixPi,@function
        .size           _Z6matrixPi,(.L_x_6 - _Z6matrixPi)
        .other          _Z6matrixPi,@"STO_CUDA_ENTRY STV_DEFAULT"
_Z6matrixPi:
.text._Z6matrixPi:
[----:B------:R-:W-:Y:S01]  /*0000*/  LDC R1, c[0x0][0x37c] ;  /* 0x0000df00ff017b82 */ /* 0x000fe20000000800 */
[----:B------:R-:W0:Y:S07]  /*0010*/  S2R R5, SR_TID.Y ;  /* 0x0000000000057919 */ /* 0x000e2e0000002200 */
[----:B------:R-:W0:Y:S01]  /*0020*/  LDC R4, c[0x0][0x364] ;  /* 0x0000d900ff047b82 */ /* 0x000e220000000800 */
[----:B------:R-:W1:Y:S01]  /*0030*/  LDCU UR7, c[0x0][0x360] ;  /* 0x00006c00ff0777ac */ /* 0x000e620008000800 */
[----:B------:R-:W0:Y:S01]  /*0040*/  S2R R11, SR_TID.X ;  /* 0x00000000000b7919 */ /* 0x000e220000002100 */
[----:B------:R-:W2:Y:S01]  /*0050*/  LDCU UR8, c[0x0][0x370] ;  /* 0x00006e00ff0877ac */ /* 0x000ea20008000800 */
[----:B------:R-:W3:Y:S04]  /*0060*/  S2R R7, SR_CTAID.X ;  /* 0x0000000000077919 */ /* 0x000ee80000002500 */
[----:B------:R-:W4:Y:S01]  /*0070*/  S2UR UR6, SR_CTAID.Y ;  /* 0x00000000000679c3 */ /* 0x000f220000002600 */
[----:B------:R-:W5:Y:S07]  /*0080*/  LDCU.64 UR4, c[0x0][0x358] ;  /* 0x00006b00ff0477ac */ /* 0x000f6e0008000a00 */
[----:B------:R-:W3:Y:S01]  /*0090*/  LDC R6, c[0x0][0x374] ;  /* 0x0000dd00ff067b82 */ /* 0x000ee20000000800 */
[----:B0-----:R-:W-:-:S02]  /*00a0*/  IMAD R9, R4, R11, R5 ;  /* 0x0000000b04097224 */ /* 0x001fc400078e0205 */
[----:B----4-:R-:W-:-:S03]  /*00b0*/  IMAD R4, R4, UR6, R5 ;  /* 0x0000000604047c24 */ /* 0x010fc6000f8e0205 */
[----:B------:R-:W-:Y:S01]  /*00c0*/  ISETP.NE.AND P0, PT, R9, RZ, PT ;  /* 0x000000ff0900720c */ /* 0x000fe20003f05270 */
[----:B---3--:R-:W-:Y:S02]  /*00d0*/  IMAD R0, R7, R6, UR6 ;  /* 0x0000000607007e24 */ /* 0x008fe4000f8e0206 */
[----:B--2---:R-:W-:-:S03]  /*00e0*/  IMAD R4, R4, UR8, R7 ;  /* 0x0000000804047c24 */ /* 0x004fc6000f8e0207 */
[----:B------:R-:W-:Y:S01]  /*00f0*/  ISETP.NE.AND P1, PT, R0, 0x1, PT ;  /* 0x000000010000780c */ /* 0x000fe20003f25270 */
[----:B-1----:R-:W-:Y:S02]  /*0100*/  IMAD R7, R4, UR7, R11 ;  /* 0x0000000704077c24 */ /* 0x002fe4000f8e020b */
[----:B------:R-:W-:-:S04]  /*0110*/  IMAD R4, R6, UR8, RZ ;  /* 0x0000000806047c24 */ /* 0x000fc8000f8e02ff */
[----:B------:R-:W0:Y:S01]  /*0120*/  @!P0 LDC.64 R2, c[0x4][RZ] ;  /* 0x01000000ff028b82 */ /* 0x000e220000000a00 */
[----:B------:R-:W-:Y:S01]  /*0130*/  @!P0 MOV R13, 0x4 ;  /* 0x00000004000d8802 */ /* 0x000fe20000000f00 */
[----:B0-----:R-:W-:-:S05]  /*0140*/  @!P0 IMAD.WIDE R2, R0, 0x4, R2 ;  /* 0x0000000400028825 */ /* 0x001fca00078e0202 */
[----:B-----5:R0:W-:Y:S01]  /*0150*/  @!P0 STG.E.STRONG.SYS desc[UR4][R2.64], R13 ;  /* 0x0000000d02008986 */ /* 0x0201e2000c115904 */
[----:B------:R-:W-:Y:S05]  /*0160*/  @P1 BRA `(.L_x_0) ;  /* 0x0000000000481947 */ /* 0x000fea0003800000 */
[----:B------:R-:W-:-:S13]  /*0170*/  ISETP.GE.AND P1, PT, R9, R4, PT ;  /* 0x000000040900720c */ /* 0x000fda0003f26270 */
[----:B------:R-:W1:Y:S01]  /*0180*/  @!P1 LDC.64 R4, c[0x4][0x8] ;  /* 0x01000200ff049b82 */ /* 0x000e620000000a00 */
[----:B------:R-:W-:Y:S01]  /*0190*/  @!P1 MOV R11, 0x4 ;  /* 0x00000004000b9802 */ /* 0x000fe20000000f00 */
[----:B-1----:R-:W-:Y:S01]  /*01a0*/  @!P1 IMAD.WIDE.U32 R4, R9, 0x4, R4 ;  /* 0x0000000409049825 */ /* 0x002fe200078e0004 */
[----:B------:R-:W-:Y:S06]  /*01b0*/  @P1 BRA `(.L_x_1) ;  /* 0x0000000000181947 */ /* 0x000fec0003800000 */
[----:B0-----:R-:W0:Y:S02]  /*01c0*/  LDC.64 R2, c[0x4][RZ] ;  /* 0x01000000ff027b82 */ /* 0x001e240000000a00 */
[----:B0-----:R-:W-:-:S07]  /*01d0*/  IMAD.WIDE.U32 R2, R9, 0x4, R2 ;  /* 0x0000000409027825 */ /* 0x001fce00078e0002 */
.L_x_2:
[----:B------:R-:W2:Y:S01]  /*01e0*/  LDG.E.STRONG.SYS R6, desc[UR4][R2.64] ;  /* 0x0000000402067981 */ /* 0x000ea2000c1f5900 */
[----:B------:R-:W-:Y:S05]  /*01f0*/  YIELD ;  /* 0x0000000000007946 */ /* 0x000fea0003800000 */
[----:B--2---:R-:W-:-:S13]  /*0200*/  ISETP.NE.AND P2, PT, R6, 0x4, PT ;  /* 0x000000040600780c */ /* 0x004fda0003f45270 */
[----:B------:R-:W-:Y:S05]  /*0210*/  @P2 BRA `(.L_x_2) ;  /* 0xfffffffc00f02947 */ /* 0x000fea000383ffff */
.L_x_1:
[----:B------:R-:W-:Y:S05]  /*0220*/  WARPSYNC.ALL ;  /* 0x0000000000007948 */ /* 0x000fea0003800000 */
[----:B------:R-:W-:Y:S06]  /*0230*/  BAR.SYNC.DEFER_BLOCKING 0x0 ;  /* 0x0000000000007b1d */ /* 0x000fec0000010000 */
[----:B------:R-:W-:Y:S06]  /*0240*/  MEMBAR.SC.GPU ;  /* 0x0000000000007992 */ /* 0x000fec0000002000 */
[----:B------:R-:W-:-:S00]  /*0250*/  ERRBAR ;  /* 0x00000000000079ab */ /* 0x000fc00000000000 */
[----:B------:R-:W-:Y:S06]  /*0260*/  CGAERRBAR ;  /* 0x00000000000075ab */ /* 0x000fec0000000000 */
[----:B------:R-:W-:Y:S04]  /*0270*/  CCTL.IVALL ;  /* 0x00000000ff00798f */ /* 0x000fe80002000000 */
[----:B------:R1:W-:Y:S02]  /*0280*/  @!P1 STG.E.STRONG.SYS desc[UR4][R4.64], R11 ;  /* 0x0000000b04009986 */ /* 0x0003e4000c115904 */
.L_x_0:
[----:B-1----:R-:W1:Y:S02]  /*0290*/  LDC.64 R4, c[0x0][0x380] ;  /* 0x0000e000ff047b82 */ /* 0x002e640000000a00 */
[----:B-1----:R-:W-:Y:S01]  /*02a0*/  IMAD.WIDE R4, R7, 0x4, R4 ;  /* 0x0000000407047825 */ /* 0x002fe200078e0204 */
[----:B------:R-:W-:Y:S06]  /*02b0*/  @P0 BRA `(.L_x_3) ;  /* 0x0000000000180947 */ /* 0x000fec0003800000 */
[----:B0-----:R-:W0:Y:S02]  /*02c0*/  LDC.64 R2, c[0x4][0x8] ;  /* 0x01000200ff027b82 */ /* 0x001e240000000a00 */
[----:B0-----:R-:W-:-:S07]  /*02d0*/  IMAD.WIDE R2, R0, 0x4, R2 ;  /* 0x0000000400027825 */ /* 0x001fce00078e0202 */
.L_x_4:
[----:B------:R-:W2:Y:S01]  /*02e0*/  LDG.E.STRONG.SYS R0, desc[UR4][R2.64] ;  /* 0x0000000402007981 */ /* 0x000ea2000c1f5900 */
[----:B------:R-:W-:Y:S05]  /*02f0*/  YIELD ;  /* 0x0000000000007946 */ /* 0x000fea0003800000 */
[----:B--2---:R-:W-:-:S13]  /*0300*/  ISETP.NE.AND P0, PT, R0, 0x4, PT ;  /* 0x000000040000780c */ /* 0x004fda0003f05270 */
[----:B------:R-:W-:Y:S05]  /*0310*/  @P0 BRA `(.L_x_4) ;  /* 0xfffffffc00f00947 */ /* 0x000fea000383ffff */
.L_x_3:
[----:B------:R-:W-:Y:S05]  /*0320*/  WARPSYNC.ALL ;  /* 0x0000000000007948 */ /* 0x000fea0003800000 */
[----:B------:R-:W-:Y:S06]  /*0330*/  BAR.SYNC.DEFER_BLOCKING 0x0 ;  /* 0x0000000000007b1d */ /* 0x000fec0000010000 */
[----:B------:R-:W-:Y:S06]  /*0340*/  MEMBAR.SC.GPU ;  /* 0x0000000000007992 */ /* 0x000fec0000002000 */
[----:B------:R-:W-:-:S00]  /*0350*/  ERRBAR ;  /* 0x00000000000079ab */ /* 0x000fc00000000000 */
[----:B------:R-:W-:Y:S06]  /*0360*/  CGAERRBAR ;  /* 0x00000000000075ab */ /* 0x000fec0000000000 */
[----:B------:R-:W-:Y:S04]  /*0370*/  CCTL.IVALL ;  /* 0x00000000ff00798f */ /* 0x000fe80002000000 */
[----:B------:R-:W-:Y:S01]  /*0380*/  STG.E desc[UR4][R4.64], RZ ;  /* 0x000000ff04007986 */ /* 0x000fe2000c101904 */
[----:B------:R-:W-:Y:S05]  /*0390*/  EXIT ;  /* 0x000000000000794d */ /* 0x000fea0003800000 */
.L_x_5:
[----:B------:R-:W-:-:S00]  /*03a0*/  BRA `(.L_x_5) ;  /* 0xfffffffc00fc7947 */ /* 0x000fc0000383ffff */
[----:B------:R-:W-:-:S00]  /*03b0*/  NOP ;  /* 0x0000000000007918 */ /* 0x000fc00000000000 */
        /* <DEDUP_REMOVED lines=12> */
.L_x_6:


//--------------------- .nv.shared.reserved.0     --------------------------
	.section	.nv.shared.reserved.0,"aw",@nobits
	.weak		__nv_reservedSMEM_offset_0_alias
	.size		__nv_reservedSMEM_offset_0_alias, 0, 64
	.other		__nv_reservedSMEM_offset_0_alias,@"STO_CUDA_RESERVED_SHARED STV_DEFAULT"
__nv_reservedSMEM_offset_0_alias:
	.zero		0
	.zero		64


//--------------------- .nv.global                --------------------------
	.section	.nv.global,"aw",@nobits
	.align	4
.nv.global:
	.type		Arrayin,@object
	.size		Arrayin,(Arrayout - Arrayin)
Arrayin:
	.zero		400
	.type		Arrayout,@object
	.size		Arrayout,(.L_1 - Arrayout)
Arrayout:
	.zero		400
.L_1:


//--------------------- .nv.constant0._Z6matrixPi --------------------------
	.section	.nv.constant0._Z6matrixPi,"a",@progbits
	.sectionflags	@""
	.align	4
.nv.constant0._Z6matrixPi:
	.zero		904


//--------------------- SYMBOLS --------------------------

	.type		.nv.reservedSmem.offset0,@object
	.size		.nv.reservedSmem.offset0,0x4
